//
// Generated by NVIDIA NVVM Compiler
//
// Compiler Build ID: CL-36424714
// Cuda compilation tools, release 13.0, V13.0.88
// Based on NVVM 20.0.0
//

.version 9.0
.target sm_100
.address_size 64

	// .globl	_Z5hellov
.extern .func  (.param .b32 func_retval0) vprintf
(
	.param .b64 vprintf_param_0,
	.param .b64 vprintf_param_1
)
;
.global .align 1 .b8 $str[28] = {72, 101, 108, 108, 111, 32, 87, 111, 114, 108, 100, 32, 102, 114, 111, 109, 32, 116, 104, 114, 101, 97, 100, 32, 37, 100, 10};

.visible .entry _Z5hellov()
{
	.local .align 8 .b8 	__local_depot0[8];
	.reg .b64 	%SP;
	.reg .b64 	%SPL;
	.reg .b32 	%r<7>;
	.reg .b64 	%rd<5>;

	mov.u64 	%SPL, __local_depot0;
	cvta.local.u64 	%SP, %SPL;
	add.u64 	%rd1, %SP, 0;
	add.u64 	%rd2, %SPL, 0;
	mov.u32 	%r1, %tid.x;
	mov.u32 	%r2, %ctaid.x;
	mov.u32 	%r3, %ntid.x;
	mad.lo.s32 	%r4, %r2, %r3, %r1;
	st.local.u32 	[%rd2], %r4;
	mov.u64 	%rd3, $str;
	cvta.global.u64 	%rd4, %rd3;
	{ // callseq 0, 0
	.param .b64 param0;
	st.param.b64 	[param0], %rd4;
	.param .b64 param1;
	st.param.b64 	[param1], %rd1;
	.param .b32 retval0;
	call.uni (retval0), 
	vprintf, 
	(
	param0, 
	param1
	);
	ld.param.b32 	%r5, [retval0];
	} // callseq 0
	ret;

}


// ===== COMPILED SASS (sm_100) =====

	.target	sm_100

	.elftype	@"ET_EXEC"


//--------------------- .note.nv.tkinfo           --------------------------
	.section	.note.nv.tkinfo,"",@"SHT_NOTE"
	.sectionflags	@"SHF_NOTE_NV_TKINFO"
	.tkinfo
        /*0018*/ 	.word	0x00000002
        /*0030*/ 	.string	""
        /*0030*/ 	.string	"ptxas"
        /*0030*/ 	.string	"Cuda compilation tools, release 13.0, V13.0.88"
        /*0030*/ 	.string	"Build cuda_13.0.r13.0/compiler.36424714_0"
        /*0030*/ 	.string	"-arch sm_100 -m 64 "



//--------------------- .note.nv.cuinfo           --------------------------
	.section	.note.nv.cuinfo,"",@"SHT_NOTE"
	.sectionflags	@"SHF_NOTE_NV_CUINFO"
        /*0018*/ 	.short	0x0002
        /*001a*/ 	.short	0x0064
        /*001c*/ 	.short	0x0082
	.zero		2


//--------------------- .nv.info                  --------------------------
	.section	.nv.info,"",@"SHT_CUDA_INFO"
	.align	4


	//----- nvinfo : EIATTR_REGCOUNT
	.align		4
        /*0000*/ 	.byte	0x04, 0x2f
        /*0002*/ 	.short	(.L_2 - .L_1)
	.align		4
.L_1:
        /*0004*/ 	.word	index@(_Z5hellov)
        /*0008*/ 	.word	0x00000018


	//----- nvinfo : EIATTR_FRAME_SIZE
	.align		4
.L_2:
        /*000c*/ 	.byte	0x04, 0x11
        /*000e*/ 	.short	(.L_4 - .L_3)
	.align		4
.L_3:
        /*0010*/ 	.word	index@(_Z5hellov)
        /*0014*/ 	.word	0x00000008


	//----- nvinfo : EIATTR_MIN_STACK_SIZE
	.align		4
.L_4:
        /*0018*/ 	.byte	0x04, 0x12
        /*001a*/ 	.short	(.L_6 - .L_5)
	.align		4
.L_5:
        /*001c*/ 	.word	index@(_Z5hellov)
        /*0020*/ 	.word	0x00000008
.L_6:


//--------------------- .nv.compat                --------------------------
	.section	.nv.compat,"",@"SHT_CUDA_COMPAT_INFO"
	.align	4
        /*0000*/ 	.byte	0x02, 0x09, 0x00, 0x00, 0x02, 0x02, 0x01, 0x00, 0x02, 0x05, 0x05, 0x00, 0x03, 0x07, 0x01, 0x01
        /*0010*/ 	.byte	0x02, 0x03, 0x00, 0x00, 0x02, 0x06, 0x01, 0x00, 0x04, 0x0b, 0x08, 0x00, 0x09, 0x00, 0x00, 0x00
        /*0020*/ 	.byte	0x00, 0x00, 0x00, 0x00


//--------------------- .nv.info._Z5hellov        --------------------------
	.section	.nv.info._Z5hellov,"",@"SHT_CUDA_INFO"
	.sectionflags	@""
	.align	4


	//----- nvinfo : EIATTR_CUDA_API_VERSION
	.align		4
        /*0000*/ 	.byte	0x04, 0x37
        /*0002*/ 	.short	(.L_8 - .L_7)
.L_7:
        /*0004*/ 	.word	0x00000082


	//----- nvinfo : EIATTR_SPARSE_MMA_MASK
	.align		4
.L_8:
        /*0008*/ 	.byte	0x03, 0x50
        /*000a*/ 	.short	0x0000


	//----- nvinfo : EIATTR_MAXREG_COUNT
	.align		4
        /*000c*/ 	.byte	0x03, 0x1b
        /*000e*/ 	.short	0x00ff


	//----- nvinfo : EIATTR_EXTERNS
	.align		4
        /*0010*/ 	.byte	0x04, 0x0f
        /*0012*/ 	.short	(.L_10 - .L_9)


	//   ....[0]....
	.align		4
.L_9:
        /*0014*/ 	.word	index@(vprintf)


	//----- nvinfo : EIATTR_MERCURY_ISA_VERSION
	.align		4
.L_10:
        /*0018*/ 	.byte	0x03, 0x5f
        /*001a*/ 	.short	0x0101


	//----- nvinfo : EIATTR_VRC_CTA_INIT_COUNT
	.align		4
        /*001c*/ 	.byte	0x02, 0x4a
	.zero		1
	.zero		1


	//----- nvinfo : EIATTR_SYSCALL_OFFSETS
	.align		4
        /*0020*/ 	.byte	0x04, 0x46
        /*0022*/ 	.short	(.L_12 - .L_11)


	//   ....[0]....
.L_11:
        /*0024*/ 	.word	0x00000110


	//----- nvinfo : EIATTR_EXIT_INSTR_OFFSETS
	.align		4
.L_12:
        /*0028*/ 	.byte	0x04, 0x1c
        /*002a*/ 	.short	(.L_14 - .L_13)


	//   ....[0]....
.L_13:
        /*002c*/ 	.word	0x00000120


	//----- nvinfo : EIATTR_SW_WAR
	.align		4
.L_14:
        /*0030*/ 	.byte	0x04, 0x36
        /*0032*/ 	.short	(.L_16 - .L_15)
.L_15:
        /*0034*/ 	.word	0x00000008
.L_16:


//--------------------- .nv.callgraph             --------------------------
	.section	.nv.callgraph,"",@"SHT_CUDA_CALLGRAPH"
	.align	4
	.sectionentsize	8
	.align		4
        /*0000*/ 	.word	0x00000000
	.align		4
        /*0004*/ 	.word	0xffffffff
	.align		4
        /*0008*/ 	.word	index@(_Z5hellov)
	.align		4
        /*000c*/ 	.word	index@(vprintf)
	.align		4
        /*0010*/ 	.word	0x00000000
	.align		4
        /*0014*/ 	.word	0xfffffffe
	.align		4
        /*0018*/ 	.word	0x00000000
	.align		4
        /*001c*/ 	.word	0xfffffffd
	.align		4
        /*0020*/ 	.word	0x00000000
	.align		4
        /*0024*/ 	.word	0xfffffffc


//--------------------- .nv.constant4             --------------------------
	.section	.nv.constant4,"a",@progbits
	.align	8
	.align		8
.nv.constant4:
        /*0000*/ 	.dword	vprintf
	.align		8
        /*0008*/ 	.dword	$str


//--------------------- .text._Z5hellov           --------------------------
	.section	.text._Z5hellov,"ax",@progbits
	.align	128
        .global         _Z5hellov
        .type           _Z5hellov,@function
        .size           _Z5hellov,(.L_x_2 - _Z5hellov)
        .other          _Z5hellov,@"STO_CUDA_ENTRY STV_DEFAULT"
_Z5hellov:
.text._Z5hellov:
[----:B------:R-:W0:Y:S01]  /*0000*/  LDC R1, c[0x0][0x37c] ;  /* 0x0000df00ff017b82 */ /* 0x000e220000000800 */
[----:B------:R-:W1:Y:S01]  /*0010*/  S2R R0, SR_TID.X ;  /* 0x0000000000007919 */ /* 0x000e620000002100 */
[----:B------:R-:W2:Y:S06]  /*0020*/  LDCU UR5, c[0x0][0x2fc] ;  /* 0x00005f80ff0577ac */ /* 0x000eac0008000800 */
[----:B------:R-:W1:Y:S01]  /*0030*/  S2UR UR6, SR_CTAID.X ;  /* 0x00000000000679c3 */ /* 0x000e620000002500 */
[----:B------:R-:W-:Y:S01]  /*0040*/  MOV R2, 0x0 ;  /* 0x0000000000027802 */ /* 0x000fe20000000f00 */
[----:B0-----:R-:W-:Y:S01]  /*0050*/  VIADD R1, R1, 0xfffffff8 ;  /* 0xfffffff801017836 */ /* 0x001fe20000000000 */
[----:B------:R-:W0:Y:S05]  /*0060*/  LDCU UR4, c[0x0][0x2f8] ;  /* 0x00005f00ff0477ac */ /* 0x000e2a0008000800 */
[----:B------:R-:W1:Y:S01]  /*0070*/  LDC R3, c[0x0][0x360] ;  /* 0x0000d800ff037b82 */ /* 0x000e620000000800 */
[----:B0-----:R-:W-:-:S05]  /*0080*/  IADD3 R6, P0, PT, R1, UR4, RZ ;  /* 0x0000000401067c10 */ /* 0x001fca000ff1e0ff */
[----:B--2---:R-:W-:Y:S02]  /*0090*/  IMAD.X R7, RZ, RZ, UR5, P0 ;  /* 0x00000005ff077e24 */ /* 0x004fe400080e06ff */
[----:B-1----:R-:W-:Y:S01]  /*00a0*/  IMAD R0, R3, UR6, R0 ;  /* 0x0000000603007c24 */ /* 0x002fe2000f8e0200 */
[----:B------:R-:W0:Y:S01]  /*00b0*/  LDCU.64 UR6, c[0x4][0x8] ;  /* 0x01000100ff0677ac */ /* 0x000e220008000a00 */
[----:B------:R-:W1:Y:S03]  /*00c0*/  LDC.64 R2, c[0x4][R2] ;  /* 0x0100000002027b82 */ /* 0x000e660000000a00 */
[----:B------:R2:W-:Y:S01]  /*00d0*/  STL [R1], R0 ;  /* 0x0000000001007387 */ /* 0x0005e20000100800 */
[----:B0-----:R-:W-:Y:S01]  /*00e0*/  IMAD.U32 R4, RZ, RZ, UR6 ;  /* 0x00000006ff047e24 */ /* 0x001fe2000f8e00ff */
[----:B--2---:R-:W-:-:S07]  /*00f0*/  MOV R5, UR7 ;  /* 0x0000000700057c02 */ /* 0x004fce0008000f00 */
[----:B------:R-:W-:-:S07]  /*0100*/  LEPC R20, `(.L_x_0) ;  /* 0x000000001014794e */ /* 0x000fce0000000000 */
[----:B-1----:R-:W-:Y:S05]  /*0110*/  CALL.ABS.NOINC R2 ;  /* 0x0000000002007343 */ /* 0x002fea0003c00000 */
.L_x_0:
[----:B------:R-:W-:Y:S05]  /*0120*/  EXIT ;  /* 0x000000000000794d */ /* 0x000fea0003800000 */
.L_x_1:
[----:B------:R-:W-:-:S00]  /*0130*/  BRA `(.L_x_1) ;  /* 0xfffffffc00fc7947 */ /* 0x000fc0000383ffff */
[----:B------:R-:W-:-:S00]  /*0140*/  NOP ;  /* 0x0000000000007918 */ /* 0x000fc00000000000 */
        /* <DEDUP_REMOVED lines=11> */
.L_x_2:


//--------------------- .nv.global.init           --------------------------
	.section	.nv.global.init,"aw",@progbits
.nv.global.init:
	.type		$str,@object
	.size		$str,(.L_0 - $str)
$str:
        /*0000*/ 	.byte	0x48, 0x65, 0x6c, 0x6c, 0x6f, 0x20, 0x57, 0x6f, 0x72, 0x6c, 0x64, 0x20, 0x66, 0x72, 0x6f, 0x6d
        /*0010*/ 	.byte	0x20, 0x74, 0x68, 0x72, 0x65, 0x61, 0x64, 0x20, 0x25, 0x64, 0x0a, 0x00
.L_0:


//--------------------- .nv.shared.reserved.0     --------------------------
	.section	.nv.shared.reserved.0,"aw",@nobits
	.weak		__nv_reservedSMEM_offset_0_alias
	.size		__nv_reservedSMEM_offset_0_alias, 0, 64
	.other		__nv_reservedSMEM_offset_0_alias,@"STO_CUDA_RESERVED_SHARED STV_DEFAULT"
__nv_reservedSMEM_offset_0_alias:
	.zero		0
	.zero		64


//--------------------- .nv.constant0._Z5hellov   --------------------------
	.section	.nv.constant0._Z5hellov,"a",@progbits
	.sectionflags	@""
	.align	4
.nv.constant0._Z5hellov:
	.zero		896


//--------------------- SYMBOLS --------------------------

	.type		.nv.reservedSmem.offset0,@object
	.size		.nv.reservedSmem.offset0,0x4
	.type		vprintf,@function
